//
// Generated by NVIDIA NVVM Compiler
//
// Compiler Build ID: CL-36424714
// Cuda compilation tools, release 13.0, V13.0.88
// Based on NVVM 20.0.0
//

.version 9.0
.target sm_100
.address_size 64

	// .globl	_Z6vecAddPKfS0_Pfi

.visible .entry _Z6vecAddPKfS0_Pfi(
	.param .u64 .ptr .align 1 _Z6vecAddPKfS0_Pfi_param_0,
	.param .u64 .ptr .align 1 _Z6vecAddPKfS0_Pfi_param_1,
	.param .u64 .ptr .align 1 _Z6vecAddPKfS0_Pfi_param_2,
	.param .u32 _Z6vecAddPKfS0_Pfi_param_3
)
{
	.reg .pred 	%p<2>;
	.reg .b32 	%r<6>;
	.reg .b32 	%f<4>;
	.reg .b64 	%rd<11>;

	ld.param.u64 	%rd1, [_Z6vecAddPKfS0_Pfi_param_0];
	ld.param.u64 	%rd2, [_Z6vecAddPKfS0_Pfi_param_1];
	ld.param.u64 	%rd3, [_Z6vecAddPKfS0_Pfi_param_2];
	ld.param.u32 	%r2, [_Z6vecAddPKfS0_Pfi_param_3];
	mov.u32 	%r3, %tid.x;
	mov.u32 	%r4, %ctaid.x;
	mov.u32 	%r5, %ntid.x;
	mad.lo.s32 	%r1, %r4, %r5, %r3;
	setp.ge.s32 	%p1, %r1, %r2;
	@%p1 bra 	$L__BB0_2;
	cvta.to.global.u64 	%rd4, %rd1;
	cvta.to.global.u64 	%rd5, %rd2;
	cvta.to.global.u64 	%rd6, %rd3;
	mul.wide.s32 	%rd7, %r1, 4;
	add.s64 	%rd8, %rd4, %rd7;
	ld.global.f32 	%f1, [%rd8];
	add.s64 	%rd9, %rd5, %rd7;
	ld.global.f32 	%f2, [%rd9];
	add.f32 	%f3, %f1, %f2;
	add.s64 	%rd10, %rd6, %rd7;
	st.global.f32 	[%rd10], %f3;
$L__BB0_2:
	ret;

}


// ===== COMPILED SASS (sm_100) =====

	.target	sm_100

	.elftype	@"ET_EXEC"


//--------------------- .note.nv.tkinfo           --------------------------
	.section	.note.nv.tkinfo,"",@"SHT_NOTE"
	.sectionflags	@"SHF_NOTE_NV_TKINFO"
	.tkinfo
        /*0018*/ 	.word	0x00000002
        /*0030*/ 	.string	""
        /*0030*/ 	.string	"ptxas"
        /*0030*/ 	.string	"Cuda compilation tools, release 13.0, V13.0.88"
        /*0030*/ 	.string	"Build cuda_13.0.r13.0/compiler.36424714_0"
        /*0030*/ 	.string	"-arch sm_100 -m 64 "



//--------------------- .note.nv.cuinfo           --------------------------
	.section	.note.nv.cuinfo,"",@"SHT_NOTE"
	.sectionflags	@"SHF_NOTE_NV_CUINFO"
        /*0018*/ 	.short	0x0002
        /*001a*/ 	.short	0x0064
        /*001c*/ 	.short	0x0082
	.zero		2


//--------------------- .nv.info                  --------------------------
	.section	.nv.info,"",@"SHT_CUDA_INFO"
	.align	4


	//----- nvinfo : EIATTR_REGCOUNT
	.align		4
        /*0000*/ 	.byte	0x04, 0x2f
        /*0002*/ 	.short	(.L_1 - .L_0)
	.align		4
.L_0:
        /*0004*/ 	.word	index@(_Z6vecAddPKfS0_Pfi)
        /*0008*/ 	.word	0x0000000c


	//----- nvinfo : EIATTR_FRAME_SIZE
	.align		4
.L_1:
        /*000c*/ 	.byte	0x04, 0x11
        /*000e*/ 	.short	(.L_3 - .L_2)
	.align		4
.L_2:
        /*0010*/ 	.word	index@(_Z6vecAddPKfS0_Pfi)
        /*0014*/ 	.word	0x00000000


	//----- nvinfo : EIATTR_MIN_STACK_SIZE
	.align		4
.L_3:
        /*0018*/ 	.byte	0x04, 0x12
        /*001a*/ 	.short	(.L_5 - .L_4)
	.align		4
.L_4:
        /*001c*/ 	.word	index@(_Z6vecAddPKfS0_Pfi)
        /*0020*/ 	.word	0x00000000
.L_5:


//--------------------- .nv.compat                --------------------------
	.section	.nv.compat,"",@"SHT_CUDA_COMPAT_INFO"
	.align	4
        /*0000*/ 	.byte	0x02, 0x09, 0x00, 0x00, 0x02, 0x02, 0x01, 0x00, 0x02, 0x05, 0x05, 0x00, 0x03, 0x07, 0x01, 0x01
        /*0010*/ 	.byte	0x02, 0x03, 0x00, 0x00, 0x02, 0x06, 0x01, 0x00, 0x04, 0x0b, 0x08, 0x00, 0x09, 0x00, 0x00, 0x00
        /*0020*/ 	.byte	0x00, 0x00, 0x00, 0x00


//--------------------- .nv.info._Z6vecAddPKfS0_Pfi --------------------------
	.section	.nv.info._Z6vecAddPKfS0_Pfi,"",@"SHT_CUDA_INFO"
	.sectionflags	@""
	.align	4


	//----- nvinfo : EIATTR_CUDA_API_VERSION
	.align		4
        /*0000*/ 	.byte	0x04, 0x37
        /*0002*/ 	.short	(.L_7 - .L_6)
.L_6:
        /*0004*/ 	.word	0x00000082


	//----- nvinfo : EIATTR_KPARAM_INFO
	.align		4
.L_7:
        /*0008*/ 	.byte	0x04, 0x17
        /*000a*/ 	.short	(.L_9 - .L_8)
.L_8:
        /*000c*/ 	.word	0x00000000
        /*0010*/ 	.short	0x0003
        /*0012*/ 	.short	0x0018
        /*0014*/ 	.byte	0x00, 0xf0, 0x11, 0x00


	//----- nvinfo : EIATTR_KPARAM_INFO
	.align		4
.L_9:
        /*0018*/ 	.byte	0x04, 0x17
        /*001a*/ 	.short	(.L_11 - .L_10)
.L_10:
        /*001c*/ 	.word	0x00000000
        /*0020*/ 	.short	0x0002
        /*0022*/ 	.short	0x0010
        /*0024*/ 	.byte	0x00, 0xf5, 0x21, 0x00


	//----- nvinfo : EIATTR_KPARAM_INFO
	.align		4
.L_11:
        /*0028*/ 	.byte	0x04, 0x17
        /*002a*/ 	.short	(.L_13 - .L_12)
.L_12:
        /*002c*/ 	.word	0x00000000
        /*0030*/ 	.short	0x0001
        /*0032*/ 	.short	0x0008
        /*0034*/ 	.byte	0x00, 0xf5, 0x21, 0x00


	//----- nvinfo : EIATTR_KPARAM_INFO
	.align		4
.L_13:
        /*0038*/ 	.byte	0x04, 0x17
        /*003a*/ 	.short	(.L_15 - .L_14)
.L_14:
        /*003c*/ 	.word	0x00000000
        /*0040*/ 	.short	0x0000
        /*0042*/ 	.short	0x0000
        /*0044*/ 	.byte	0x00, 0xf5, 0x21, 0x00


	//----- nvinfo : EIATTR_SPARSE_MMA_MASK
	.align		4
.L_15:
        /*0048*/ 	.byte	0x03, 0x50
        /*004a*/ 	.short	0x0000


	//----- nvinfo : EIATTR_MAXREG_COUNT
	.align		4
        /*004c*/ 	.byte	0x03, 0x1b
        /*004e*/ 	.short	0x00ff


	//----- nvinfo : EIATTR_MERCURY_ISA_VERSION
	.align		4
        /*0050*/ 	.byte	0x03, 0x5f
        /*0052*/ 	.short	0x0101


	//----- nvinfo : EIATTR_VRC_CTA_INIT_COUNT
	.align		4
        /*0054*/ 	.byte	0x02, 0x4a
	.zero		1
	.zero		1


	//----- nvinfo : EIATTR_EXIT_INSTR_OFFSETS
	.align		4
        /*0058*/ 	.byte	0x04, 0x1c
        /*005a*/ 	.short	(.L_17 - .L_16)


	//   ....[0]....
.L_16:
        /*005c*/ 	.word	0x00000070


	//   ....[1]....
        /*0060*/ 	.word	0x00000130


	//----- nvinfo : EIATTR_CBANK_PARAM_SIZE
	.align		4
.L_17:
        /*0064*/ 	.byte	0x03, 0x19
        /*0066*/ 	.short	0x001c


	//----- nvinfo : EIATTR_PARAM_CBANK
	.align		4
        /*0068*/ 	.byte	0x04, 0x0a
        /*006a*/ 	.short	(.L_19 - .L_18)
	.align		4
.L_18:
        /*006c*/ 	.word	index@(.nv.constant0._Z6vecAddPKfS0_Pfi)
        /*0070*/ 	.short	0x0380
        /*0072*/ 	.short	0x001c


	//----- nvinfo : EIATTR_SW_WAR
	.align		4
.L_19:
        /*0074*/ 	.byte	0x04, 0x36
        /*0076*/ 	.short	(.L_21 - .L_20)
.L_20:
        /*0078*/ 	.word	0x00000008
.L_21:


//--------------------- .nv.callgraph             --------------------------
	.section	.nv.callgraph,"",@"SHT_CUDA_CALLGRAPH"
	.align	4
	.sectionentsize	8
	.align		4
        /*0000*/ 	.word	0x00000000
	.align		4
        /*0004*/ 	.word	0xffffffff
	.align		4
        /*0008*/ 	.word	0x00000000
	.align		4
        /*000c*/ 	.word	0xfffffffe
	.align		4
        /*0010*/ 	.word	0x00000000
	.align		4
        /*0014*/ 	.word	0xfffffffd
	.align		4
        /*0018*/ 	.word	0x00000000
	.align		4
        /*001c*/ 	.word	0xfffffffc


//--------------------- .text._Z6vecAddPKfS0_Pfi  --------------------------
	.section	.text._Z6vecAddPKfS0_Pfi,"ax",@progbits
	.align	128
        .global         _Z6vecAddPKfS0_Pfi
        .type           _Z6vecAddPKfS0_Pfi,@function
        .size           _Z6vecAddPKfS0_Pfi,(.L_x_1 - _Z6vecAddPKfS0_Pfi)
        .other          _Z6vecAddPKfS0_Pfi,@"STO_CUDA_ENTRY STV_DEFAULT"
_Z6vecAddPKfS0_Pfi:
.text._Z6vecAddPKfS0_Pfi:
[----:B------:R-:W-:Y:S01]  /*0000*/  LDC R1, c[0x0][0x37c] ;  /* 0x0000df00ff017b82 */ /* 0x000fe20000000800 */
[----:B------:R-:W0:Y:S07]  /*0010*/  S2R R9, SR_TID.X ;  /* 0x0000000000097919 */ /* 0x000e2e0000002100 */
[----:B------:R-:W0:Y:S01]  /*0020*/  S2UR UR4, SR_CTAID.X ;  /* 0x00000000000479c3 */ /* 0x000e220000002500 */
[----:B------:R-:W1:Y:S07]  /*0030*/  LDCU UR5, c[0x0][0x398] ;  /* 0x00007300ff0577ac */ /* 0x000e6e0008000800 */
[----:B------:R-:W0:Y:S02]  /*0040*/  LDC R0, c[0x0][0x360] ;  /* 0x0000d800ff007b82 */ /* 0x000e240000000800 */
[----:B0-----:R-:W-:-:S05]  /*0050*/  IMAD R9, R0, UR4, R9 ;  /* 0x0000000400097c24 */ /* 0x001fca000f8e0209 */
[----:B-1----:R-:W-:-:S13]  /*0060*/  ISETP.GE.AND P0, PT, R9, UR5, PT ;  /* 0x0000000509007c0c */ /* 0x002fda000bf06270 */
[----:B------:R-:W-:Y:S05]  /*0070*/  @P0 EXIT ;  /* 0x000000000000094d */ /* 0x000fea0003800000 */
[----:B------:R-:W0:Y:S01]  /*0080*/  LDC.64 R2, c[0x0][0x380] ;  /* 0x0000e000ff027b82 */ /* 0x000e220000000a00 */
[----:B------:R-:W1:Y:S07]  /*0090*/  LDCU.64 UR4, c[0x0][0x358] ;  /* 0x00006b00ff0477ac */ /* 0x000e6e0008000a00 */
[----:B------:R-:W2:Y:S08]  /*00a0*/  LDC.64 R4, c[0x0][0x388] ;  /* 0x0000e200ff047b82 */ /* 0x000eb00000000a00 */
[----:B------:R-:W3:Y:S01]  /*00b0*/  LDC.64 R6, c[0x0][0x390] ;  /* 0x0000e400ff067b82 */ /* 0x000ee20000000a00 */
[----:B0-----:R-:W-:-:S06]  /*00c0*/  IMAD.WIDE R2, R9, 0x4, R2 ;  /* 0x0000000409027825 */ /* 0x001fcc00078e0202 */
[----:B-1----:R-:W4:Y:S01]  /*00d0*/  LDG.E R2, desc[UR4][R2.64] ;  /* 0x0000000402027981 */ /* 0x002f22000c1e1900 */
[----:B--2---:R-:W-:-:S06]  /*00e0*/  IMAD.WIDE R4, R9, 0x4, R4 ;  /* 0x0000000409047825 */ /* 0x004fcc00078e0204 */
[----:B------:R-:W4:Y:S01]  /*00f0*/  LDG.E R5, desc[UR4][R4.64] ;  /* 0x0000000404057981 */ /* 0x000f22000c1e1900 */
[----:B---3--:R-:W-:-:S04]  /*0100*/  IMAD.WIDE R6, R9, 0x4, R6 ;  /* 0x0000000409067825 */ /* 0x008fc800078e0206 */
[----:B----4-:R-:W-:-:S05]  /*0110*/  FADD R9, R2, R5 ;  /* 0x0000000502097221 */ /* 0x010fca0000000000 */
[----:B------:R-:W-:Y:S01]  /*0120*/  STG.E desc[UR4][R6.64], R9 ;  /* 0x0000000906007986 */ /* 0x000fe2000c101904 */
[----:B------:R-:W-:Y:S05]  /*0130*/  EXIT ;  /* 0x000000000000794d */ /* 0x000fea0003800000 */
.L_x_0:
[----:B------:R-:W-:-:S00]  /*0140*/  BRA `(.L_x_0) ;  /* 0xfffffffc00fc7947 */ /* 0x000fc0000383ffff */
[----:B------:R-:W-:-:S00]  /*0150*/  NOP ;  /* 0x0000000000007918 */ /* 0x000fc00000000000 */
        /* <DEDUP_REMOVED lines=10> */
.L_x_1:


//--------------------- .nv.shared.reserved.0     --------------------------
	.section	.nv.shared.reserved.0,"aw",@nobits
	.weak		__nv_reservedSMEM_offset_0_alias
	.size		__nv_reservedSMEM_offset_0_alias, 0, 64
	.other		__nv_reservedSMEM_offset_0_alias,@"STO_CUDA_RESERVED_SHARED STV_DEFAULT"
__nv_reservedSMEM_offset_0_alias:
	.zero		0
	.zero		64


//--------------------- .nv.constant0._Z6vecAddPKfS0_Pfi --------------------------
	.section	.nv.constant0._Z6vecAddPKfS0_Pfi,"a",@progbits
	.sectionflags	@""
	.align	4
.nv.constant0._Z6vecAddPKfS0_Pfi:
	.zero		924


//--------------------- SYMBOLS --------------------------

	.type		.nv.reservedSmem.offset0,@object
	.size		.nv.reservedSmem.offset0,0x4
